	.headerflags	@"EF_CUDA_TEXMODE_UNIFIED EF_CUDA_64BIT_ADDRESS EF_CUDA_ACCELERATORS EF_CUDA_SM90 EF_CUDA_VIRTUAL_SM(EF_CUDA_SM90)"
	.elftype	@"ET_EXEC"


//--------------------- .nv.info                  --------------------------
	.section	.nv.info,"",@"SHT_CUDA_INFO"
	.align	4


	//----- nvinfo : EIATTR_REGCOUNT
	.align		4
        /*0000*/ 	.byte	0x04, 0x2f
        /*0002*/ 	.short	(.L_3 - .L_2)
	.align		4
.L_2:
        /*0004*/ 	.word	index@(triton_poi_fused__native_batch_norm_legit_no_training_convolution_4)
        /*0008*/ 	.word	0x00000020


	//----- nvinfo : EIATTR_MIN_STACK_SIZE
	.align		4
.L_3:
        /*000c*/ 	.byte	0x04, 0x12
        /*000e*/ 	.short	(.L_5 - .L_4)
	.align		4
.L_4:
        /*0010*/ 	.word	index@(triton_poi_fused__native_batch_norm_legit_no_training_convolution_4)
        /*0014*/ 	.word	0x00000000


	//----- nvinfo : EIATTR_FRAME_SIZE
	.align		4
.L_5:
        /*0018*/ 	.byte	0x04, 0x11
        /*001a*/ 	.short	(.L_7 - .L_6)
	.align		4
.L_6:
        /*001c*/ 	.word	index@(triton_poi_fused__native_batch_norm_legit_no_training_convolution_4)
        /*0020*/ 	.word	0x00000000


	//----- nvinfo : EIATTR_MIN_STACK_SIZE
	.align		4
.L_7:
        /*0024*/ 	.byte	0x04, 0x12
        /*0026*/ 	.short	(.L_9 - .L_8)
	.align		4
.L_8:
        /*0028*/ 	.word	index@(triton_poi_fused__native_batch_norm_legit_no_training_convolution_4)
        /*002c*/ 	.word	0x00000000
.L_9:


//--------------------- .nv.info.triton_poi_fused__native_batch_norm_legit_no_training_convolution_4 --------------------------
	.section	.nv.info.triton_poi_fused__native_batch_norm_legit_no_training_convolution_4,"",@"SHT_CUDA_INFO"
	.sectionflags	@""
	.align	4


	//----- nvinfo : EIATTR_CUDA_API_VERSION
	.align		4
        /*0000*/ 	.byte	0x04, 0x37
        /*0002*/ 	.short	(.L_11 - .L_10)
.L_10:
        /*0004*/ 	.word	0x0000007c


	//----- nvinfo : EIATTR_KPARAM_INFO
	.align		4
.L_11:
        /*0008*/ 	.byte	0x04, 0x17
        /*000a*/ 	.short	(.L_13 - .L_12)
.L_12:
        /*000c*/ 	.word	0x00000000
        /*0010*/ 	.short	0x0008
        /*0012*/ 	.short	0x003c
        /*0014*/ 	.byte	0x00, 0xf0, 0x11, 0x00


	//----- nvinfo : EIATTR_KPARAM_INFO
	.align		4
.L_13:
        /*0018*/ 	.byte	0x04, 0x17
        /*001a*/ 	.short	(.L_15 - .L_14)
.L_14:
        /*001c*/ 	.word	0x00000000
        /*0020*/ 	.short	0x0007
        /*0022*/ 	.short	0x0038
        /*0024*/ 	.byte	0x00, 0xf0, 0x11, 0x00


	//----- nvinfo : EIATTR_KPARAM_INFO
	.align		4
.L_15:
        /*0028*/ 	.byte	0x04, 0x17
        /*002a*/ 	.short	(.L_17 - .L_16)
.L_16:
        /*002c*/ 	.word	0x00000000
        /*0030*/ 	.short	0x0006
        /*0032*/ 	.short	0x0030
        /*0034*/ 	.byte	0x00, 0xf4, 0x21, 0x00


	//----- nvinfo : EIATTR_KPARAM_INFO
	.align		4
.L_17:
        /*0038*/ 	.byte	0x04, 0x17
        /*003a*/ 	.short	(.L_19 - .L_18)
.L_18:
        /*003c*/ 	.word	0x00000000
        /*0040*/ 	.short	0x0005
        /*0042*/ 	.short	0x0028
        /*0044*/ 	.byte	0x00, 0xf4, 0x21, 0x00


	//----- nvinfo : EIATTR_KPARAM_INFO
	.align		4
.L_19:
        /*0048*/ 	.byte	0x04, 0x17
        /*004a*/ 	.short	(.L_21 - .L_20)
.L_20:
        /*004c*/ 	.word	0x00000000
        /*0050*/ 	.short	0x0004
        /*0052*/ 	.short	0x0020
        /*0054*/ 	.byte	0x00, 0xf4, 0x21, 0x00


	//----- nvinfo : EIATTR_KPARAM_INFO
	.align		4
.L_21:
        /*0058*/ 	.byte	0x04, 0x17
        /*005a*/ 	.short	(.L_23 - .L_22)
.L_22:
        /*005c*/ 	.word	0x00000000
        /*0060*/ 	.short	0x0003
        /*0062*/ 	.short	0x0018
        /*0064*/ 	.byte	0x00, 0xf4, 0x21, 0x00


	//----- nvinfo : EIATTR_KPARAM_INFO
	.align		4
.L_23:
        /*0068*/ 	.byte	0x04, 0x17
        /*006a*/ 	.short	(.L_25 - .L_24)
.L_24:
        /*006c*/ 	.word	0x00000000
        /*0070*/ 	.short	0x0002
        /*0072*/ 	.short	0x0010
        /*0074*/ 	.byte	0x00, 0xf4, 0x21, 0x00


	//----- nvinfo : EIATTR_KPARAM_INFO
	.align		4
.L_25:
        /*0078*/ 	.byte	0x04, 0x17
        /*007a*/ 	.short	(.L_27 - .L_26)
.L_26:
        /*007c*/ 	.word	0x00000000
        /*0080*/ 	.short	0x0001
        /*0082*/ 	.short	0x0008
        /*0084*/ 	.byte	0x00, 0xf4, 0x21, 0x00


	//----- nvinfo : EIATTR_KPARAM_INFO
	.align		4
.L_27:
        /*0088*/ 	.byte	0x04, 0x17
        /*008a*/ 	.short	(.L_29 - .L_28)
.L_28:
        /*008c*/ 	.word	0x00000000
        /*0090*/ 	.short	0x0000
        /*0092*/ 	.short	0x0000
        /*0094*/ 	.byte	0x00, 0xf4, 0x21, 0x00


	//----- nvinfo : EIATTR_SPARSE_MMA_MASK
	.align		4
.L_29:
        /*0098*/ 	.byte	0x03, 0x50
        /*009a*/ 	.short	0x0000


	//----- nvinfo : EIATTR_MAXREG_COUNT
	.align		4
        /*009c*/ 	.byte	0x03, 0x1b
        /*009e*/ 	.short	0x00ff


	//----- nvinfo : EIATTR_EXIT_INSTR_OFFSETS
	.align		4
        /*00a0*/ 	.byte	0x04, 0x1c
        /*00a2*/ 	.short	(.L_31 - .L_30)


	//   ....[0]....
.L_30:
        /*00a4*/ 	.word	0x00000b80


	//   ....[1]....
        /*00a8*/ 	.word	0x00000ba0


	//----- nvinfo : EIATTR_REQNTID
	.align		4
.L_31:
        /*00ac*/ 	.byte	0x04, 0x10
        /*00ae*/ 	.short	(.L_33 - .L_32)
.L_32:
        /*00b0*/ 	.word	0x00000080
        /*00b4*/ 	.word	0x00000001
        /*00b8*/ 	.word	0x00000001


	//----- nvinfo : EIATTR_CBANK_PARAM_SIZE
	.align		4
.L_33:
        /*00bc*/ 	.byte	0x03, 0x19
        /*00be*/ 	.short	0x0040


	//----- nvinfo : EIATTR_PARAM_CBANK
	.align		4
        /*00c0*/ 	.byte	0x04, 0x0a
        /*00c2*/ 	.short	(.L_35 - .L_34)
	.align		4
.L_34:
        /*00c4*/ 	.word	index@(.nv.constant0.triton_poi_fused__native_batch_norm_legit_no_training_convolution_4)
        /*00c8*/ 	.short	0x0210
        /*00ca*/ 	.short	0x0040


	//----- nvinfo : EIATTR_SW_WAR
	.align		4
.L_35:
        /*00cc*/ 	.byte	0x04, 0x36
        /*00ce*/ 	.short	(.L_37 - .L_36)
.L_36:
        /*00d0*/ 	.word	0x00000008
.L_37:


//--------------------- .nv.callgraph             --------------------------
	.section	.nv.callgraph,"",@"SHT_CUDA_CALLGRAPH"
	.align	4
	.sectionentsize	8
	.align		4
        /*0000*/ 	.word	0x00000000
	.align		4
        /*0004*/ 	.word	0xffffffff
	.align		4
        /*0008*/ 	.word	0x00000000
	.align		4
        /*000c*/ 	.word	0xfffffffe
	.align		4
        /*0010*/ 	.word	0x00000000
	.align		4
        /*0014*/ 	.word	0xfffffffd
	.align		4
        /*0018*/ 	.word	0x00000000
	.align		4
        /*001c*/ 	.word	0xfffffffc


//--------------------- .nv.constant4             --------------------------
	.section	.nv.constant4,"a",@progbits
	.align	8
	.align		8
.nv.constant4:
        /*0000*/ 	.dword	_$_str
	.align		8
        /*0008*/ 	.dword	_$_str_$_2


//--------------------- .text.triton_poi_fused__native_batch_norm_legit_no_training_convolution_4 --------------------------
	.section	.text.triton_poi_fused__native_batch_norm_legit_no_training_convolution_4,"ax",@progbits
	.sectionflags	@"SHF_BARRIERS=1"
	.align	128
        .global         triton_poi_fused__native_batch_norm_legit_no_training_convolution_4
        .type           triton_poi_fused__native_batch_norm_legit_no_training_convolution_4,@function
        .size           triton_poi_fused__native_batch_norm_legit_no_training_convolution_4,(.L_x_1 - triton_poi_fused__native_batch_norm_legit_no_training_convolution_4)
        .other          triton_poi_fused__native_batch_norm_legit_no_training_convolution_4,@"STO_CUDA_ENTRY STV_DEFAULT"
triton_poi_fused__native_batch_norm_legit_no_training_convolution_4:
.text.triton_poi_fused__native_batch_norm_legit_no_training_convolution_4:
[----:B------:R-:W0:Y:S01]  /*0000*/  LDC R1, c[0x0][0x28] ;  /* 0x00000a00ff017b82 */ /* 0x000e220000000800 */
[----:B------:R-:W1:Y:S07]  /*0010*/  S2R R21, SR_CTAID.Y ;  /* 0x0000000000157919 */ /* 0x000e6e0000002600 */
[----:B------:R-:W2:Y:S01]  /*0020*/  LDC.64 R2, c[0x0][0x220] ;  /* 0x00008800ff027b82 */ /* 0x000ea20000000a00 */
[----:B------:R-:W-:Y:S01]  /*0030*/  CS2R R6, SRZ ;  /* 0x0000000000067805 */ /* 0x000fe2000001ff00 */
[----:B------:R-:W-:Y:S01]  /*0040*/  ULDC.64 UR6, c[0x0][0x208] ;  /* 0x0000820000067ab9 */ /* 0x000fe20000000a00 */
[----:B------:R-:W3:Y:S01]  /*0050*/  S2R R0, SR_TID.X ;  /* 0x0000000000007919 */ /* 0x000ee20000002100 */
[----:B------:R-:W4:Y:S04]  /*0060*/  S2R R20, SR_CTAID.X ;  /* 0x0000000000147919 */ /* 0x000f280000002500 */
[----:B------:R-:W5:Y:S08]  /*0070*/  LDC.64 R22, c[0x0][0x210] ;  /* 0x00008400ff167b82 */ /* 0x000f700000000a00 */
[----:B------:R-:W4:Y:S01]  /*0080*/  LDC.64 R16, c[0x0][0x218] ;  /* 0x00008600ff107b82 */ /* 0x000f220000000a00 */
[----:B-1----:R-:W-:-:S02]  /*0090*/  IMAD.SHL.U32 R21, R21, 0x20, RZ ;  /* 0x0000002015157824 */ /* 0x002fc400078e00ff */
[----:B---3--:R-:W-:-:S05]  /*00a0*/  IMAD.SHL.U32 R4, R0, 0x4, RZ ;  /* 0x0000000400047824 */ /* 0x008fca00078e00ff */
[----:B------:R-:W-:-:S04]  /*00b0*/  LOP3.LUT R4, R21, 0x1c, R4, 0xf8, !PT ;  /* 0x0000001c15047812 */ /* 0x000fc800078ef804 */
[----:B------:R-:W-:Y:S02]  /*00c0*/  SHF.R.S32.HI R5, RZ, 0x1f, R4 ;  /* 0x0000001fff057819 */ /* 0x000fe40000011404 */
[----:B------:R-:W-:Y:S02]  /*00d0*/  ISETP.GE.AND P0, PT, R4, 0x40, PT ;  /* 0x000000400400780c */ /* 0x000fe40003f06270 */
[----:B------:R-:W-:-:S04]  /*00e0*/  LEA.HI R8, R5, R4, RZ, 0x4 ;  /* 0x0000000405087211 */ /* 0x000fc800078f20ff */
[----:B------:R-:W-:-:S04]  /*00f0*/  LOP3.LUT R5, R8, 0xfffffff0, RZ, 0xc0, !PT ;  /* 0xfffffff008057812 */ /* 0x000fc800078ec0ff */
[----:B------:R-:W-:Y:S02]  /*0100*/  IADD3 R24, R4, -R5, RZ ;  /* 0x8000000504187210 */ /* 0x000fe40007ffe0ff */
[----:B------:R-:W-:-:S03]  /*0110*/  CS2R R4, SRZ ;  /* 0x0000000000047805 */ /* 0x000fc6000001ff00 */
[----:B--2---:R-:W-:-:S05]  /*0120*/  IMAD.WIDE R2, R24, 0x4, R2 ;  /* 0x0000000418027825 */ /* 0x004fca00078e0202 */
[----:B------:R1:W2:Y:S01]  /*0130*/  @!P0 LDG.E.EL.128 R4, desc[UR6][R2.64] ;  /* 0x0000000602048981 */ /* 0x0002a2000c2e1d00 */
[----:B------:R-:W-:Y:S01]  /*0140*/  SHF.R.U32.HI R9, RZ, 0x3, R0 ;  /* 0x00000003ff097819 */ /* 0x000fe20000011600 */
[----:B------:R-:W-:Y:S01]  /*0150*/  IMAD.SHL.U32 R8, R8, 0x100, RZ ;  /* 0x0000010008087824 */ /* 0x000fe200078e00ff */
[----:B------:R-:W-:Y:S01]  /*0160*/  CS2R R12, SRZ ;  /* 0x00000000000c7805 */ /* 0x000fe2000001ff00 */
[----:B----4-:R-:W-:Y:S01]  /*0170*/  IMAD.SHL.U32 R20, R20, 0x20, RZ ;  /* 0x0000002014147824 */ /* 0x010fe200078e00ff */
[----:B------:R-:W-:Y:S02]  /*0180*/  SGXT.U32 R9, R9, 0x4 ;  /* 0x000000040909781a */ /* 0x000fe40000000000 */
[----:B------:R-:W-:Y:S02]  /*0190*/  CS2R R14, SRZ ;  /* 0x00000000000e7805 */ /* 0x000fe4000001ff00 */
[----:B------:R-:W-:Y:S01]  /*01a0*/  LOP3.LUT R11, R8, 0xfffff000, RZ, 0xc0, !PT ;  /* 0xfffff000080b7812 */ /* 0x000fe200078ec0ff */
[----:B0-----:R-:W-:Y:S01]  /*01b0*/  IMAD.WIDE R28, R24, 0x4, R16 ;  /* 0x00000004181c7825 */ /* 0x001fe200078e0210 */
[----:B------:R-:W-:-:S02]  /*01c0*/  LOP3.LUT R8, R20, R9, RZ, 0xfc, !PT ;  /* 0x0000000914087212 */ /* 0x000fc400078efcff */
[----:B------:R-:W-:Y:S02]  /*01d0*/  LOP3.LUT R9, R20, 0x10, R9, 0xfe, !PT ;  /* 0x0000001014097812 */ /* 0x000fe400078efe09 */
[----:B------:R-:W-:Y:S01]  /*01e0*/  IADD3 R11, R24, R11, RZ ;  /* 0x0000000b180b7210 */ /* 0x000fe20007ffe0ff */
[----:B------:R-:W3:Y:S01]  /*01f0*/  @!P0 LDG.E.EL.128 R12, desc[UR6][R28.64] ;  /* 0x000000061c0c8981 */ /* 0x000ee2000c2e1d00 */
[C---:B------:R-:W-:Y:S02]  /*0200*/  ISETP.LT.AND P1, PT, R9.reuse, 0x100, !P0 ;  /* 0x000001000900780c */ /* 0x040fe40004721270 */
[----:B-1----:R-:W-:Y:S01]  /*0210*/  LEA R2, R9, R11, 0x4 ;  /* 0x0000000b09027211 */ /* 0x002fe200078e20ff */
[C---:B------:R-:W-:Y:S01]  /*0220*/  IMAD R3, R8.reuse, 0x10, R11 ;  /* 0x0000001008037824 */ /* 0x040fe200078e020b */
[----:B------:R-:W-:Y:S02]  /*0230*/  ISETP.LT.AND P2, PT, R8, 0x100, !P0 ;  /* 0x000001000800780c */ /* 0x000fe40004741270 */
[----:B------:R-:W-:-:S02]  /*0240*/  CS2R R8, SRZ ;  /* 0x0000000000087805 */ /* 0x000fc4000001ff00 */
[----:B------:R-:W-:Y:S01]  /*0250*/  CS2R R10, SRZ ;  /* 0x00000000000a7805 */ /* 0x000fe2000001ff00 */
[--C-:B-----5:R-:W-:Y:S01]  /*0260*/  IMAD.WIDE R26, R2, 0x4, R22.reuse ;  /* 0x00000004021a7825 */ /* 0x120fe200078e0216 */
[----:B------:R-:W-:Y:S02]  /*0270*/  CS2R R16, SRZ ;  /* 0x0000000000107805 */ /* 0x000fe4000001ff00 */
[----:B------:R-:W-:Y:S01]  /*0280*/  CS2R R18, SRZ ;  /* 0x0000000000127805 */ /* 0x000fe2000001ff00 */
[----:B------:R-:W-:Y:S01]  /*0290*/  IMAD.WIDE R22, R3, 0x4, R22 ;  /* 0x0000000403167825 */ /* 0x000fe200078e0216 */
[----:B------:R0:W3:Y:S04]  /*02a0*/  @P1 LDG.E.EL.128 R8, desc[UR6][R26.64] ;  /* 0x000000061a081981 */ /* 0x0000e8000c2e1d00 */
[----:B------:R3:W4:Y:S01]  /*02b0*/  @P2 LDG.E.EL.128 R16, desc[UR6][R22.64] ;  /* 0x0000000616102981 */ /* 0x000722000c2e1d00 */
[----:B--2---:R-:W-:Y:S01]  /*02c0*/  FADD R4, R4, 9.9999997473787516356e-06 ;  /* 0x3727c5ac04047421 */ /* 0x004fe20000000000 */
[----:B------:R-:W-:-:S05]  /*02d0*/  FADD R5, R5, 9.9999997473787516356e-06 ;  /* 0x3727c5ac05057421 */ /* 0x000fca0000000000 */
[----:B------:R-:W1:Y:S01]  /*02e0*/  MUFU.SQRT R4, R4 ;  /* 0x0000000400047308 */ /* 0x000e620000002000 */
[----:B------:R-:W-:-:S07]  /*02f0*/  FADD R25, R6, 9.9999997473787516356e-06 ;  /* 0x3727c5ac06197421 */ /* 0x000fce0000000000 */
[----:B------:R-:W2:Y:S01]  /*0300*/  MUFU.SQRT R5, R5 ;  /* 0x0000000500057308 */ /* 0x000ea20000002000 */
[----:B-1----:R-:W-:-:S07]  /*0310*/  FSETP.GT.AND P6, PT, R4, 8.50705917302346158658e+37, PT ;  /* 0x7e8000000400780b */ /* 0x002fce0003fc4000 */
[----:B------:R-:W1:Y:S01]  /*0320*/  MUFU.SQRT R25, R25 ;  /* 0x0000001900197308 */ /* 0x000e620000002000 */
[----:B------:R-:W-:Y:S01]  /*0330*/  FSETP.GEU.AND P3, PT, R4, 1.175494350822287508e-38, PT ;  /* 0x008000000400780b */ /* 0x000fe20003f6e000 */
[----:B------:R-:W-:Y:S01]  /*0340*/  IMAD.MOV.U32 R6, RZ, RZ, 0x3e800000 ;  /* 0x3e800000ff067424 */ /* 0x000fe200078e00ff */
[C---:B--2---:R-:W-:Y:S02]  /*0350*/  FSETP.GT.AND P4, PT, R5.reuse, 8.50705917302346158658e+37, PT ;  /* 0x7e8000000500780b */ /* 0x044fe40003f84000 */
[----:B------:R-:W-:Y:S02]  /*0360*/  FSETP.GEU.AND P5, PT, R5, 1.175494350822287508e-38, PT ;  /* 0x008000000500780b */ /* 0x000fe40003fae000 */
[----:B0-----:R-:W-:Y:S01]  /*0370*/  FSEL R26, R6, 1, P6 ;  /* 0x3f800000061a7808 */ /* 0x001fe20003000000 */
[----:B------:R-:W-:Y:S01]  /*0380*/  @P6 FMUL R4, R4, 0.25 ;  /* 0x3e80000004046820 */ /* 0x000fe20000400000 */
[----:B-1----:R-:W-:-:S05]  /*0390*/  FSETP.GT.AND P6, PT, R25, 8.50705917302346158658e+37, PT ;  /* 0x7e8000001900780b */ /* 0x002fca0003fc4000 */
[----:B------:R-:W-:Y:S01]  /*03a0*/  @!P3 FMUL R4, R4, 16777216 ;  /* 0x4b8000000404b820 */ /* 0x000fe20000400000 */
[----:B------:R-:W-:Y:S01]  /*03b0*/  @!P3 FMUL R26, R26, 16777216 ;  /* 0x4b8000001a1ab820 */ /* 0x000fe20000400000 */
[----:B------:R-:W-:Y:S01]  /*03c0*/  FSETP.GEU.AND P3, PT, R25, 1.175494350822287508e-38, PT ;  /* 0x008000001900780b */ /* 0x000fe20003f6e000 */
[----:B------:R-:W-:-:S04]  /*03d0*/  @P4 FMUL R5, R5, 0.25 ;  /* 0x3e80000005054820 */ /* 0x000fc80000400000 */
[----:B------:R-:W-:Y:S01]  /*03e0*/  @!P5 FMUL R5, R5, 16777216 ;  /* 0x4b8000000505d820 */ /* 0x000fe20000400000 */
[----:B---3--:R-:W-:Y:S01]  /*03f0*/  FADD R22, -R15, R11 ;  /* 0x0000000b0f167221 */ /* 0x008fe20000000100 */
[----:B------:R-:W-:Y:S01]  /*0400*/  @P6 FMUL R25, R25, 0.25 ;  /* 0x3e80000019196820 */ /* 0x000fe20000400000 */
[----:B------:R-:W0:Y:S05]  /*0410*/  MUFU.RCP R27, R4 ;  /* 0x00000004001b7308 */ /* 0x000e2a0000001000 */
[----:B------:R-:W-:Y:S01]  /*0420*/  @!P3 FMUL R25, R25, 16777216 ;  /* 0x4b8000001919b820 */ /* 0x000fe20000400000 */
[----:B------:R-:W-:Y:S02]  /*0430*/  FADD R23, -R14, R10 ;  /* 0x0000000a0e177221 */ /* 0x000fe40000000100 */
[----:B------:R1:W2:Y:S01]  /*0440*/  MUFU.RCP R11, R5 ;  /* 0x00000005000b7308 */ /* 0x0002a20000001000 */
[C---:B------:R-:W-:Y:S01]  /*0450*/  FADD R9, -R13.reuse, R9 ;  /* 0x000000090d097221 */ /* 0x040fe20000000100 */
[----:B----4-:R-:W-:Y:S01]  /*0460*/  FADD R28, -R13, R17 ;  /* 0x000000110d1c7221 */ /* 0x010fe20000000100 */
[C---:B------:R-:W-:Y:S01]  /*0470*/  FADD R8, -R12.reuse, R8 ;  /* 0x000000080c087221 */ /* 0x040fe20000000100 */
[----:B------:R-:W-:-:S02]  /*0480*/  FADD R10, -R12, R16 ;  /* 0x000000100c0a7221 */ /* 0x000fc40000000100 */
[----:B------:R-:W3:Y:S02]  /*0490*/  LDC.64 R12, c[0x0][0x230] ;  /* 0x00008c00ff0c7b82 */ /* 0x000ee40000000a00 */
[----:B------:R-:W4:Y:S06]  /*04a0*/  MUFU.RCP R25, R25 ;  /* 0x0000001900197308 */ /* 0x000f2c0000001000 */
[----:B-1----:R-:W1:Y:S01]  /*04b0*/  LDC.64 R4, c[0x0][0x228] ;  /* 0x00008a00ff047b82 */ /* 0x002e620000000a00 */
[----:B------:R-:W-:Y:S01]  /*04c0*/  FADD R18, -R14, R18 ;  /* 0x000000120e127221 */ /* 0x000fe20000000100 */
[----:B------:R-:W-:-:S02]  /*04d0*/  FSEL R14, R6, 1, P4 ;  /* 0x3f800000060e7808 */ /* 0x000fc40002000000 */
[----:B------:R-:W-:-:S03]  /*04e0*/  FSEL R16, R6, 1, P6 ;  /* 0x3f80000006107808 */ /* 0x000fc60003000000 */
[----:B------:R-:W-:Y:S01]  /*04f0*/  @!P5 FMUL R14, R14, 16777216 ;  /* 0x4b8000000e0ed820 */ /* 0x000fe20000400000 */
[----:B0-----:R-:W-:Y:S01]  /*0500*/  FMUL R27, R27, R26 ;  /* 0x0000001a1b1b7220 */ /* 0x001fe20000400000 */
[----:B------:R-:W-:Y:S02]  /*0510*/  @!P3 FMUL R16, R16, 16777216 ;  /* 0x4b8000001010b820 */ /* 0x000fe40000400000 */
[----:B--2---:R-:W-:Y:S01]  /*0520*/  FMUL R11, R11, R14 ;  /* 0x0000000e0b0b7220 */ /* 0x004fe20000400000 */
[-C--:B------:R-:W-:Y:S01]  /*0530*/  FMUL R17, R8, R27.reuse ;  /* 0x0000001b08117220 */ /* 0x080fe20000400000 */
[----:B----4-:R-:W-:Y:S01]  /*0540*/  FMUL R16, R25, R16 ;  /* 0x0000001019107220 */ /* 0x010fe20000400000 */
[----:B------:R-:W-:Y:S01]  /*0550*/  FMUL R25, R10, R27 ;  /* 0x0000001b0a197220 */ /* 0x000fe20000400000 */
[-C--:B------:R-:W-:Y:S01]  /*0560*/  FMUL R28, R28, R11.reuse ;  /* 0x0000000b1c1c7220 */ /* 0x080fe20000400000 */
[----:B------:R-:W-:Y:S01]  /*0570*/  FMUL R26, R9, R11 ;  /* 0x0000000b091a7220 */ /* 0x000fe20000400000 */
[----:B------:R-:W-:Y:S01]  /*0580*/  FADD R19, -R15, R19 ;  /* 0x000000130f137221 */ /* 0x000fe20000000100 */
[----:B------:R-:W-:-:S02]  /*0590*/  CS2R R8, SRZ ;  /* 0x0000000000087805 */ /* 0x000fc4000001ff00 */
[----:B------:R-:W-:Y:S01]  /*05a0*/  CS2R R10, SRZ ;  /* 0x00000000000a7805 */ /* 0x000fe2000001ff00 */
[----:B-1----:R-:W-:-:S04]  /*05b0*/  IMAD.WIDE R14, R24, 0x4, R4 ;  /* 0x00000004180e7825 */ /* 0x002fc800078e0204 */
[----:B---3--:R-:W-:Y:S01]  /*05c0*/  IMAD.WIDE R4, R24, 0x4, R12 ;  /* 0x0000000418047825 */ /* 0x008fe200078e020c */
[----:B------:R0:W2:Y:S01]  /*05d0*/  @!P0 LDG.E.EL.128 R8, desc[UR6][R14.64] ;  /* 0x000000060e088981 */ /* 0x0000a2000c2e1d00 */
[----:B------:R-:W-:Y:S02]  /*05e0*/  CS2R R12, SRZ ;  /* 0x00000000000c7805 */ /* 0x000fe4000001ff00 */
[----:B0-----:R-:W-:-:S06]  /*05f0*/  CS2R R14, SRZ ;  /* 0x00000000000e7805 */ /* 0x001fcc000001ff00 */
[----:B------:R-:W2:Y:S01]  /*0600*/  @!P0 LDG.E.EL.128 R12, desc[UR6][R4.64] ;  /* 0x00000006040c8981 */ /* 0x000ea2000c2e1d00 */
[----:B------:R-:W-:-:S04]  /*0610*/  FADD R24, R7, 9.9999997473787516356e-06 ;  /* 0x3727c5ac07187421 */ /* 0x000fc80000000000 */
[----:B------:R-:W0:Y:S01]  /*0620*/  MUFU.SQRT R7, R24 ;  /* 0x0000001800077308 */ /* 0x000e220000002000 */
[----:B------:R-:W1:Y:S01]  /*0630*/  S2UR UR5, SR_CgaCtaId ;  /* 0x00000000000579c3 */ /* 0x000e620000008800 */
[C---:B0-----:R-:W-:Y:S02]  /*0640*/  FSETP.GT.AND P0, PT, R7.reuse, 8.50705917302346158658e+37, PT ;  /* 0x7e8000000700780b */ /* 0x041fe40003f04000 */
[----:B------:R-:W-:-:S11]  /*0650*/  FSETP.GEU.AND P3, PT, R7, 1.175494350822287508e-38, PT ;  /* 0x008000000700780b */ /* 0x000fd60003f6e000 */
[----:B------:R-:W-:-:S04]  /*0660*/  @P0 FMUL R7, R7, 0.25 ;  /* 0x3e80000007070820 */ /* 0x000fc80000400000 */
[----:B------:R-:W-:-:S06]  /*0670*/  @!P3 FMUL R7, R7, 16777216 ;  /* 0x4b8000000707b820 */ /* 0x000fcc0000400000 */
[----:B------:R-:W0:Y:S01]  /*0680*/  MUFU.RCP R7, R7 ;  /* 0x0000000700077308 */ /* 0x000e220000001000 */
[----:B------:R-:W-:Y:S01]  /*0690*/  FSEL R6, R6, 1, P0 ;  /* 0x3f80000006067808 */ /* 0x000fe20000000000 */
[----:B------:R-:W-:Y:S02]  /*06a0*/  UMOV UR4, 0x400 ;  /* 0x0000040000047882 */ /* 0x000fe40000000000 */
[----:B-1----:R-:W-:Y:S02]  /*06b0*/  UPRMT UR4, UR5, 0x654, UR4 ;  /* 0x0000065405047896 */ /* 0x002fe40008000004 */
[----:B------:R-:W-:-:S04]  /*06c0*/  @!P3 FMUL R6, R6, 16777216 ;  /* 0x4b8000000606b820 */ /* 0x000fc80000400000 */
[----:B0-----:R-:W-:Y:S01]  /*06d0*/  FMUL R7, R7, R6 ;  /* 0x0000000607077220 */ /* 0x001fe20000400000 */
[----:B------:R-:W-:-:S03]  /*06e0*/  FMUL R23, R23, R16 ;  /* 0x0000001017177220 */ /* 0x000fc60000400000 */
[----:B------:R-:W-:Y:S01]  /*06f0*/  FMUL R22, R22, R7 ;  /* 0x0000000716167220 */ /* 0x000fe20000400000 */
[-CC-:B--2---:R-:W-:Y:S01]  /*0700*/  FFMA R4, R25, R8.reuse, R12.reuse ;  /* 0x0000000819047223 */ /* 0x184fe2000000000c */
[----:B------:R-:W-:Y:S01]  /*0710*/  FFMA R8, R17, R8, R12 ;  /* 0x0000000811087223 */ /* 0x000fe2000000000c */
[C---:B------:R-:W-:Y:S01]  /*0720*/  SHF.L.U32 R17, R0.reuse, 0x7, RZ ;  /* 0x0000000700117819 */ /* 0x040fe200000006ff */
[----:B------:R-:W-:Y:S01]  /*0730*/  IMAD.SHL.U32 R25, R0, 0x4, RZ ;  /* 0x0000000400197824 */ /* 0x000fe200078e00ff */
[----:B------:R-:W-:Y:S02]  /*0740*/  SHF.R.U32.HI R12, RZ, 0x3, R0 ;  /* 0x00000003ff0c7819 */ /* 0x000fe40000011600 */
[----:B------:R-:W-:Y:S02]  /*0750*/  LOP3.LUT R17, R17, 0x380, RZ, 0xc0, !PT ;  /* 0x0000038011117812 */ /* 0x000fe400078ec0ff */
[----:B------:R-:W-:Y:S02]  /*0760*/  LOP3.LUT R25, R25, 0x1fc, RZ, 0xc0, !PT ;  /* 0x000001fc19197812 */ /* 0x000fe400078ec0ff */
[----:B------:R-:W-:-:S02]  /*0770*/  SGXT.U32 R24, R12, 0x4 ;  /* 0x000000040c18781a */ /* 0x000fc40000000000 */
[----:B------:R-:W-:Y:S02]  /*0780*/  LOP3.LUT R12, R17, 0x40, RZ, 0xfc, !PT ;  /* 0x00000040110c7812 */ /* 0x000fe400078efcff */
[----:B------:R-:W-:Y:S02]  /*0790*/  LOP3.LUT R6, R25, 0x200, RZ, 0xfc, !PT ;  /* 0x0000020019067812 */ /* 0x000fe400078efcff */
[----:B------:R-:W-:Y:S01]  /*07a0*/  LEA.HI R29, R12, UR4, RZ, 0x1d ;  /* 0x000000040c1d7c11 */ /* 0x000fe2000f8fe8ff */
[-CC-:B------:R-:W-:Y:S01]  /*07b0*/  FFMA R5, R28, R9.reuse, R13.reuse ;  /* 0x000000091c057223 */ /* 0x180fe2000000000d */
[----:B------:R-:W-:Y:S01]  /*07c0*/  SHF.R.U32.HI R12, RZ, 0x3, R6 ;  /* 0x00000003ff0c7819 */ /* 0x000fe20000011606 */
[----:B------:R-:W-:Y:S01]  /*07d0*/  FFMA R9, R26, R9, R13 ;  /* 0x000000091a097223 */ /* 0x000fe2000000000d */
[----:B------:R-:W-:Y:S02]  /*07e0*/  SHF.R.U32.HI R6, RZ, 0x1, R0 ;  /* 0x00000001ff067819 */ /* 0x000fe40000011600 */
[----:B------:R-:W-:-:S02]  /*07f0*/  LOP3.LUT R13, R17, 0x20, RZ, 0xfc, !PT ;  /* 0x00000020110d7812 */ /* 0x000fc400078efcff */
[----:B------:R-:W-:Y:S02]  /*0800*/  LOP3.LUT R6, R6, 0x3c, RZ, 0xc0, !PT ;  /* 0x0000003c06067812 */ /* 0x000fe400078ec0ff */
[----:B------:R-:W-:Y:S02]  /*0810*/  LOP3.LUT R12, R12, 0x7c, RZ, 0xc0, !PT ;  /* 0x0000007c0c0c7812 */ /* 0x000fe400078ec0ff */
[----:B------:R-:W-:Y:S02]  /*0820*/  LOP3.LUT R28, R17, R24, RZ, 0xfc, !PT ;  /* 0x00000018111c7212 */ /* 0x000fe400078efcff */
[----:B------:R-:W-:Y:S01]  /*0830*/  LEA.HI R13, R13, UR4, RZ, 0x1d ;  /* 0x000000040d0d7c11 */ /* 0x000fe2000f8fe8ff */
[----:B------:R-:W-:Y:S01]  /*0840*/  VIADD R12, R12, UR4 ;  /* 0x000000040c0c7c36 */ /* 0x000fe20008000000 */
[----:B------:R-:W-:Y:S02]  /*0850*/  IADD3 R6, R6, UR4, RZ ;  /* 0x0000000406067c10 */ /* 0x000fe4000fffe0ff */
[----:B------:R-:W-:-:S02]  /*0860*/  LEA.HI R27, R17, UR4, RZ, 0x1d ;  /* 0x00000004111b7c11 */ /* 0x000fc4000f8fe8ff */
[----:B------:R-:W-:Y:S02]  /*0870*/  LOP3.LUT R17, R17, 0x60, RZ, 0xfc, !PT ;  /* 0x0000006011117812 */ /* 0x000fe400078efcff */
[----:B------:R-:W-:Y:S01]  /*0880*/  LEA R26, R28, R13, 0x2 ;  /* 0x0000000d1c1a7211 */ /* 0x000fe200078e10ff */
[----:B------:R-:W-:Y:S01]  /*0890*/  FMUL R13, R18, R16 ;  /* 0x00000010120d7220 */ /* 0x000fe20000400000 */
[C---:B------:R-:W-:Y:S01]  /*08a0*/  LEA R16, R25.reuse, R6, 0x2 ;  /* 0x0000000619107211 */ /* 0x040fe200078e10ff */
[----:B------:R-:W-:Y:S01]  /*08b0*/  IMAD R25, R25, 0x4, R12 ;  /* 0x0000000419197824 */ /* 0x000fe200078e020c */
[----:B------:R-:W-:Y:S01]  /*08c0*/  LEA.HI R17, R17, UR4, RZ, 0x1d ;  /* 0x0000000411117c11 */ /* 0x000fe2000f8fe8ff */
[----:B------:R-:W-:Y:S01]  /*08d0*/  FMUL R12, R19, R7 ;  /* 0x00000007130c7220 */ /* 0x000fe20000400000 */
[C---:B------:R-:W-:Y:S02]  /*08e0*/  IMAD R27, R28.reuse, 0x4, R27 ;  /* 0x000000041c1b7824 */ /* 0x040fe400078e021b */
[-CC-:B------:R-:W-:Y:S01]  /*08f0*/  FFMA R6, R13, R10.reuse, R14.reuse ;  /* 0x0000000a0d067223 */ /* 0x180fe2000000000e */
[C---:B------:R-:W-:Y:S01]  /*0900*/  IMAD R29, R28.reuse, 0x4, R29 ;  /* 0x000000041c1d7824 */ /* 0x040fe200078e021d */
[----:B------:R-:W-:Y:S01]  /*0910*/  LEA R28, R28, R17, 0x2 ;  /* 0x000000111c1c7211 */ /* 0x000fe200078e10ff */
[-CC-:B------:R-:W-:Y:S01]  /*0920*/  FFMA R7, R12, R11.reuse, R15.reuse ;  /* 0x0000000b0c077223 */ /* 0x180fe2000000000f */
[----:B------:R-:W-:Y:S01]  /*0930*/  STS [R27], R4 ;  /* 0x000000041b007388 */ /* 0x000fe20000000800 */
[----:B------:R-:W-:Y:S01]  /*0940*/  FFMA R10, R23, R10, R14 ;  /* 0x0000000a170a7223 */ /* 0x000fe2000000000e */
[----:B------:R-:W-:-:S02]  /*0950*/  FFMA R11, R22, R11, R15 ;  /* 0x0000000b160b7223 */ /* 0x000fc4000000000f */
[----:B------:R-:W-:Y:S01]  /*0960*/  STS [R26+0x80], R5 ;  /* 0x000080051a007388 */ /* 0x000fe20000000800 */
[----:B------:R-:W0:Y:S03]  /*0970*/  LDC.64 R22, c[0x0][0x238] ;  /* 0x00008e00ff167b82 */ /* 0x000e260000000a00 */
[----:B------:R-:W-:Y:S04]  /*0980*/  STS [R29+0x100], R6 ;  /* 0x000100061d007388 */ /* 0x000fe80000000800 */
[----:B------:R-:W-:Y:S04]  /*0990*/  STS [R28+0x180], R7 ;  /* 0x000180071c007388 */ /* 0x000fe80000000800 */
[----:B------:R-:W-:Y:S04]  /*09a0*/  STS [R27+0x40], R8 ;  /* 0x000040081b007388 */ /* 0x000fe80000000800 */
[----:B------:R1:W-:Y:S04]  /*09b0*/  STS [R26+0xc0], R9 ;  /* 0x0000c0091a007388 */ /* 0x0003e80000000800 */
[----:B------:R2:W-:Y:S04]  /*09c0*/  STS [R29+0x140], R10 ;  /* 0x0001400a1d007388 */ /* 0x0005e80000000800 */
[----:B------:R-:W-:Y:S01]  /*09d0*/  STS [R28+0x1c0], R11 ;  /* 0x0001c00b1c007388 */ /* 0x000fe20000000800 */
[----:B-1----:R-:W1:Y:S08]  /*09e0*/  LDC.64 R26, c[0x0][0x240] ;  /* 0x00009000ff1a7b82 */ /* 0x002e700000000a00 */
[----:B------:R-:W-:Y:S01]  /*09f0*/  BAR.SYNC.DEFER_BLOCKING 0x0 ;  /* 0x0000000000007b1d */ /* 0x000fe20000010000 */
[----:B--2---:R-:W-:-:S05]  /*0a00*/  SHF.L.U32 R29, R0, 0x2, RZ ;  /* 0x00000002001d7819 */ /* 0x004fca00000006ff */
[----:B------:R-:W-:Y:S04]  /*0a10*/  LDS R12, [R16] ;  /* 0x00000000100c7984 */ /* 0x000fe80000000800 */
[----:B------:R-:W-:Y:S04]  /*0a20*/  LDS R13, [R16+0x4] ;  /* 0x00000400100d7984 */ /* 0x000fe80000000800 */
[----:B------:R-:W-:Y:S04]  /*0a30*/  LDS R14, [R16+0x8] ;  /* 0x00000800100e7984 */ /* 0x000fe80000000800 */
[----:B------:R-:W2:Y:S04]  /*0a40*/  LDS R15, [R16+0xc] ;  /* 0x00000c00100f7984 */ /* 0x000ea80000000800 */
[----:B------:R-:W-:Y:S04]  /*0a50*/  LDS R16, [R25+0x800] ;  /* 0x0008000019107984 */ /* 0x000fe80000000800 */
[----:B------:R-:W-:Y:S04]  /*0a60*/  LDS R17, [R25+0x804] ;  /* 0x0008040019117984 */ /* 0x000fe80000000800 */
[----:B------:R-:W-:Y:S04]  /*0a70*/  LDS R18, [R25+0x808] ;  /* 0x0008080019127984 */ /* 0x000fe80000000800 */
[----:B------:R1:W3:Y:S01]  /*0a80*/  LDS R19, [R25+0x80c] ;  /* 0x00080c0019137984 */ /* 0x0002e20000000800 */
[----:B------:R-:W-:-:S02]  /*0a90*/  LOP3.LUT R20, R20, 0x1c, R29, 0xf8, !PT ;  /* 0x0000001c14147812 */ /* 0x000fc400078ef81d */
[----:B------:R-:W-:Y:S02]  /*0aa0*/  LOP3.LUT R29, R21, 0x10, R24, 0xfe, !PT ;  /* 0x00000010151d7812 */ /* 0x000fe400078efe18 */
[----:B------:R-:W-:Y:S02]  /*0ab0*/  LOP3.LUT R21, R21, R24, RZ, 0xfc, !PT ;  /* 0x0000001815157212 */ /* 0x000fe400078efcff */
[----:B------:R-:W-:-:S04]  /*0ac0*/  ISETP.GE.AND P0, PT, R20, 0x100, PT ;  /* 0x000001001400780c */ /* 0x000fc80003f06270 */
[----:B------:R-:W-:Y:S02]  /*0ad0*/  ISETP.LT.AND P3, PT, R21, 0x40, !P0 ;  /* 0x000000401500780c */ /* 0x000fe40004761270 */
[----:B------:R-:W-:Y:S01]  /*0ae0*/  ISETP.LT.AND P0, PT, R29, 0x40, !P0 ;  /* 0x000000401d00780c */ /* 0x000fe20004701270 */
[----:B------:R-:W-:Y:S01]  /*0af0*/  IMAD R21, R21, 0x100, R20 ;  /* 0x0000010015157824 */ /* 0x000fe200078e0214 */
[----:B------:R-:W-:Y:S01]  /*0b00*/  LEA R29, R29, R20, 0x8 ;  /* 0x000000141d1d7211 */ /* 0x000fe200078e40ff */
[----:B-1----:R-:W-:-:S04]  /*0b10*/  IMAD.WIDE R24, R3, 0x4, R26 ;  /* 0x0000000403187825 */ /* 0x002fc800078e021a */
[----:B0-----:R-:W-:-:S04]  /*0b20*/  IMAD.WIDE R20, R21, 0x4, R22 ;  /* 0x0000000415147825 */ /* 0x001fc800078e0216 */
[----:B------:R-:W-:Y:S01]  /*0b30*/  IMAD.WIDE R22, R29, 0x4, R22 ;  /* 0x000000041d167825 */ /* 0x000fe200078e0216 */
[----:B--2---:R0:W-:Y:S03]  /*0b40*/  @P3 STG.E.128 desc[UR6][R20.64], R12 ;  /* 0x0000000c14003986 */ /* 0x0041e6000c101d06 */
[----:B------:R-:W-:Y:S01]  /*0b50*/  IMAD.WIDE R2, R2, 0x4, R26 ;  /* 0x0000000402027825 */ /* 0x000fe200078e021a */
[----:B---3--:R0:W-:Y:S04]  /*0b60*/  @P0 STG.E.128 desc[UR6][R22.64], R16 ;  /* 0x0000001016000986 */ /* 0x0081e8000c101d06 */
[----:B------:R0:W-:Y:S02]  /*0b70*/  @P2 STG.E.128 desc[UR6][R24.64], R4 ;  /* 0x0000000418002986 */ /* 0x0001e4000c101d06 */
[----:B0-----:R-:W-:Y:S05]  /*0b80*/  @!P1 EXIT ;  /* 0x000000000000994d */ /* 0x001fea0003800000 */
[----:B------:R-:W-:Y:S01]  /*0b90*/  STG.E.128 desc[UR6][R2.64], R8 ;  /* 0x0000000802007986 */ /* 0x000fe2000c101d06 */
[----:B------:R-:W-:Y:S05]  /*0ba0*/  EXIT ;  /* 0x000000000000794d */ /* 0x000fea0003800000 */
.L_x_0:
[----:B------:R-:W-:-:S00]  /*0bb0*/  BRA `(.L_x_0) ;  /* 0xfffffffc00fc7947 */ /* 0x000fc0000383ffff */
[----:B------:R-:W-:-:S00]  /*0bc0*/  NOP ;  /* 0x0000000000007918 */ /* 0x000fc00000000000 */
        /* <DEDUP_REMOVED lines=11> */
.L_x_1:


//--------------------- .nv.global.init           --------------------------
	.section	.nv.global.init,"aw",@progbits
.nv.global.init:
	.type		_$_str,@object
	.size		_$_str,(_$_str_$_2 - _$_str)
_$_str:
        /*0000*/ 	.byte	0x5f, 0x5f, 0x43, 0x55, 0x44, 0x41, 0x5f, 0x46, 0x54, 0x5a, 0x00
	.type		_$_str_$_2,@object
	.size		_$_str_$_2,(.L_1 - _$_str_$_2)
_$_str_$_2:
        /*000b*/ 	.byte	0x5f, 0x5f, 0x43, 0x55, 0x44, 0x41, 0x5f, 0x50, 0x52, 0x45, 0x43, 0x5f, 0x53, 0x51, 0x52, 0x54
        /*001b*/ 	.byte	0x00
.L_1:


//--------------------- .nv.shared.triton_poi_fused__native_batch_norm_legit_no_training_convolution_4 --------------------------
	.section	.nv.shared.triton_poi_fused__native_batch_norm_legit_no_training_convolution_4,"aw",@nobits
	.sectionflags	@""
	.align	16
	.zero		1024


//--------------------- .nv.constant0.triton_poi_fused__native_batch_norm_legit_no_training_convolution_4 --------------------------
	.section	.nv.constant0.triton_poi_fused__native_batch_norm_legit_no_training_convolution_4,"a",@progbits
	.sectionflags	@""
	.align	4
.nv.constant0.triton_poi_fused__native_batch_norm_legit_no_training_convolution_4:
	.zero		592
